//
// Generated by NVIDIA NVVM Compiler
//
// Compiler Build ID: CL-36424714
// Cuda compilation tools, release 13.0, V13.0.88
// Based on NVVM 20.0.0
//

.version 9.0
.target sm_100
.address_size 64

	// .globl	_Z6gpuAddPiS_S_

.visible .entry _Z6gpuAddPiS_S_(
	.param .u64 .ptr .align 1 _Z6gpuAddPiS_S__param_0,
	.param .u64 .ptr .align 1 _Z6gpuAddPiS_S__param_1,
	.param .u64 .ptr .align 1 _Z6gpuAddPiS_S__param_2
)
{
	.reg .pred 	%p<3>;
	.reg .b32 	%r<13>;
	.reg .b64 	%rd<11>;

	ld.param.u64 	%rd4, [_Z6gpuAddPiS_S__param_0];
	ld.param.u64 	%rd5, [_Z6gpuAddPiS_S__param_1];
	ld.param.u64 	%rd6, [_Z6gpuAddPiS_S__param_2];
	mov.u32 	%r6, %tid.x;
	mov.u32 	%r7, %ctaid.x;
	mov.u32 	%r1, %ntid.x;
	mad.lo.s32 	%r12, %r7, %r1, %r6;
	setp.gt.s32 	%p1, %r12, 499;
	@%p1 bra 	$L__BB0_3;
	mov.u32 	%r8, %nctaid.x;
	mul.lo.s32 	%r3, %r1, %r8;
	cvta.to.global.u64 	%rd1, %rd4;
	cvta.to.global.u64 	%rd2, %rd5;
	cvta.to.global.u64 	%rd3, %rd6;
$L__BB0_2:
	mul.wide.s32 	%rd7, %r12, 4;
	add.s64 	%rd8, %rd1, %rd7;
	ld.global.u32 	%r9, [%rd8];
	add.s64 	%rd9, %rd2, %rd7;
	ld.global.u32 	%r10, [%rd9];
	add.s32 	%r11, %r10, %r9;
	add.s64 	%rd10, %rd3, %rd7;
	st.global.u32 	[%rd10], %r11;
	add.s32 	%r12, %r12, %r3;
	setp.lt.s32 	%p2, %r12, 500;
	@%p2 bra 	$L__BB0_2;
$L__BB0_3:
	ret;

}


// ===== COMPILED SASS (sm_100) =====

	.target	sm_100

	.elftype	@"ET_EXEC"


//--------------------- .note.nv.tkinfo           --------------------------
	.section	.note.nv.tkinfo,"",@"SHT_NOTE"
	.sectionflags	@"SHF_NOTE_NV_TKINFO"
	.tkinfo
        /*0018*/ 	.word	0x00000002
        /*0030*/ 	.string	""
        /*0030*/ 	.string	"ptxas"
        /*0030*/ 	.string	"Cuda compilation tools, release 13.0, V13.0.88"
        /*0030*/ 	.string	"Build cuda_13.0.r13.0/compiler.36424714_0"
        /*0030*/ 	.string	"-arch sm_100 -m 64 "



//--------------------- .note.nv.cuinfo           --------------------------
	.section	.note.nv.cuinfo,"",@"SHT_NOTE"
	.sectionflags	@"SHF_NOTE_NV_CUINFO"
        /*0018*/ 	.short	0x0002
        /*001a*/ 	.short	0x0064
        /*001c*/ 	.short	0x0082
	.zero		2


//--------------------- .nv.info                  --------------------------
	.section	.nv.info,"",@"SHT_CUDA_INFO"
	.align	4


	//----- nvinfo : EIATTR_REGCOUNT
	.align		4
        /*0000*/ 	.byte	0x04, 0x2f
        /*0002*/ 	.short	(.L_1 - .L_0)
	.align		4
.L_0:
        /*0004*/ 	.word	index@(_Z6gpuAddPiS_S_)
        /*0008*/ 	.word	0x00000014


	//----- nvinfo : EIATTR_FRAME_SIZE
	.align		4
.L_1:
        /*000c*/ 	.byte	0x04, 0x11
        /*000e*/ 	.short	(.L_3 - .L_2)
	.align		4
.L_2:
        /*0010*/ 	.word	index@(_Z6gpuAddPiS_S_)
        /*0014*/ 	.word	0x00000000


	//----- nvinfo : EIATTR_MIN_STACK_SIZE
	.align		4
.L_3:
        /*0018*/ 	.byte	0x04, 0x12
        /*001a*/ 	.short	(.L_5 - .L_4)
	.align		4
.L_4:
        /*001c*/ 	.word	index@(_Z6gpuAddPiS_S_)
        /*0020*/ 	.word	0x00000000
.L_5:


//--------------------- .nv.compat                --------------------------
	.section	.nv.compat,"",@"SHT_CUDA_COMPAT_INFO"
	.align	4
        /*0000*/ 	.byte	0x02, 0x09, 0x00, 0x00, 0x02, 0x02, 0x01, 0x00, 0x02, 0x05, 0x05, 0x00, 0x03, 0x07, 0x01, 0x01
        /*0010*/ 	.byte	0x02, 0x03, 0x00, 0x00, 0x02, 0x06, 0x01, 0x00, 0x04, 0x0b, 0x08, 0x00, 0x09, 0x00, 0x00, 0x00
        /*0020*/ 	.byte	0x00, 0x00, 0x00, 0x00


//--------------------- .nv.info._Z6gpuAddPiS_S_  --------------------------
	.section	.nv.info._Z6gpuAddPiS_S_,"",@"SHT_CUDA_INFO"
	.sectionflags	@""
	.align	4


	//----- nvinfo : EIATTR_CUDA_API_VERSION
	.align		4
        /*0000*/ 	.byte	0x04, 0x37
        /*0002*/ 	.short	(.L_7 - .L_6)
.L_6:
        /*0004*/ 	.word	0x00000082


	//----- nvinfo : EIATTR_KPARAM_INFO
	.align		4
.L_7:
        /*0008*/ 	.byte	0x04, 0x17
        /*000a*/ 	.short	(.L_9 - .L_8)
.L_8:
        /*000c*/ 	.word	0x00000000
        /*0010*/ 	.short	0x0002
        /*0012*/ 	.short	0x0010
        /*0014*/ 	.byte	0x00, 0xf5, 0x21, 0x00


	//----- nvinfo : EIATTR_KPARAM_INFO
	.align		4
.L_9:
        /*0018*/ 	.byte	0x04, 0x17
        /*001a*/ 	.short	(.L_11 - .L_10)
.L_10:
        /*001c*/ 	.word	0x00000000
        /*0020*/ 	.short	0x0001
        /*0022*/ 	.short	0x0008
        /*0024*/ 	.byte	0x00, 0xf5, 0x21, 0x00


	//----- nvinfo : EIATTR_KPARAM_INFO
	.align		4
.L_11:
        /*0028*/ 	.byte	0x04, 0x17
        /*002a*/ 	.short	(.L_13 - .L_12)
.L_12:
        /*002c*/ 	.word	0x00000000
        /*0030*/ 	.short	0x0000
        /*0032*/ 	.short	0x0000
        /*0034*/ 	.byte	0x00, 0xf5, 0x21, 0x00


	//----- nvinfo : EIATTR_SPARSE_MMA_MASK
	.align		4
.L_13:
        /*0038*/ 	.byte	0x03, 0x50
        /*003a*/ 	.short	0x0000


	//----- nvinfo : EIATTR_MAXREG_COUNT
	.align		4
        /*003c*/ 	.byte	0x03, 0x1b
        /*003e*/ 	.short	0x00ff


	//----- nvinfo : EIATTR_MERCURY_ISA_VERSION
	.align		4
        /*0040*/ 	.byte	0x03, 0x5f
        /*0042*/ 	.short	0x0101


	//----- nvinfo : EIATTR_VRC_CTA_INIT_COUNT
	.align		4
        /*0044*/ 	.byte	0x02, 0x4a
	.zero		1
	.zero		1


	//----- nvinfo : EIATTR_EXIT_INSTR_OFFSETS
	.align		4
        /*0048*/ 	.byte	0x04, 0x1c
        /*004a*/ 	.short	(.L_15 - .L_14)


	//   ....[0]....
.L_14:
        /*004c*/ 	.word	0x00000060


	//   ....[1]....
        /*0050*/ 	.word	0x00000170


	//----- nvinfo : EIATTR_CRS_STACK_SIZE
	.align		4
.L_15:
        /*0054*/ 	.byte	0x04, 0x1e
        /*0056*/ 	.short	(.L_17 - .L_16)
.L_16:
        /*0058*/ 	.word	0x00000000


	//----- nvinfo : EIATTR_CBANK_PARAM_SIZE
	.align		4
.L_17:
        /*005c*/ 	.byte	0x03, 0x19
        /*005e*/ 	.short	0x0018


	//----- nvinfo : EIATTR_PARAM_CBANK
	.align		4
        /*0060*/ 	.byte	0x04, 0x0a
        /*0062*/ 	.short	(.L_19 - .L_18)
	.align		4
.L_18:
        /*0064*/ 	.word	index@(.nv.constant0._Z6gpuAddPiS_S_)
        /*0068*/ 	.short	0x0380
        /*006a*/ 	.short	0x0018


	//----- nvinfo : EIATTR_SW_WAR
	.align		4
.L_19:
        /*006c*/ 	.byte	0x04, 0x36
        /*006e*/ 	.short	(.L_21 - .L_20)
.L_20:
        /*0070*/ 	.word	0x00000008
.L_21:


//--------------------- .nv.callgraph             --------------------------
	.section	.nv.callgraph,"",@"SHT_CUDA_CALLGRAPH"
	.align	4
	.sectionentsize	8
	.align		4
        /*0000*/ 	.word	0x00000000
	.align		4
        /*0004*/ 	.word	0xffffffff
	.align		4
        /*0008*/ 	.word	0x00000000
	.align		4
        /*000c*/ 	.word	0xfffffffe
	.align		4
        /*0010*/ 	.word	0x00000000
	.align		4
        /*0014*/ 	.word	0xfffffffd
	.align		4
        /*0018*/ 	.word	0x00000000
	.align		4
        /*001c*/ 	.word	0xfffffffc


//--------------------- .text._Z6gpuAddPiS_S_     --------------------------
	.section	.text._Z6gpuAddPiS_S_,"ax",@progbits
	.align	128
        .global         _Z6gpuAddPiS_S_
        .type           _Z6gpuAddPiS_S_,@function
        .size           _Z6gpuAddPiS_S_,(.L_x_2 - _Z6gpuAddPiS_S_)
        .other          _Z6gpuAddPiS_S_,@"STO_CUDA_ENTRY STV_DEFAULT"
_Z6gpuAddPiS_S_:
.text._Z6gpuAddPiS_S_:
[----:B------:R-:W-:Y:S01]  /*0000*/  LDC R1, c[0x0][0x37c] ;  /* 0x0000df00ff017b82 */ /* 0x000fe20000000800 */
[----:B------:R-:W0:Y:S07]  /*0010*/  S2R R0, SR_TID.X ;  /* 0x0000000000007919 */ /* 0x000e2e0000002100 */
[----:B------:R-:W0:Y:S08]  /*0020*/  S2UR UR4, SR_CTAID.X ;  /* 0x00000000000479c3 */ /* 0x000e300000002500 */
[----:B------:R-:W0:Y:S02]  /*0030*/  LDC R15, c[0x0][0x360] ;  /* 0x0000d800ff0f7b82 */ /* 0x000e240000000800 */
[----:B0-----:R-:W-:-:S05]  /*0040*/  IMAD R0, R15, UR4, R0 ;  /* 0x000000040f007c24 */ /* 0x001fca000f8e0200 */
[----:B------:R-:W-:-:S13]  /*0050*/  ISETP.GT.AND P0, PT, R0, 0x1f3, PT ;  /* 0x000001f30000780c */ /* 0x000fda0003f04270 */
[----:B------:R-:W-:Y:S05]  /*0060*/  @P0 EXIT ;  /* 0x000000000000094d */ /* 0x000fea0003800000 */
[----:B------:R-:W0:Y:S01]  /*0070*/  LDC.64 R12, c[0x0][0x390] ;  /* 0x0000e400ff0c7b82 */ /* 0x000e220000000a00 */
[----:B------:R-:W1:Y:S01]  /*0080*/  LDCU UR4, c[0x0][0x370] ;  /* 0x00006e00ff0477ac */ /* 0x000e620008000800 */
[----:B------:R-:W2:Y:S06]  /*0090*/  LDCU.64 UR6, c[0x0][0x358] ;  /* 0x00006b00ff0677ac */ /* 0x000eac0008000a00 */
[----:B------:R-:W3:Y:S08]  /*00a0*/  LDC.64 R8, c[0x0][0x380] ;  /* 0x0000e000ff087b82 */ /* 0x000ef00000000a00 */
[----:B------:R-:W4:Y:S01]  /*00b0*/  LDC.64 R10, c[0x0][0x388] ;  /* 0x0000e200ff0a7b82 */ /* 0x000f220000000a00 */
[----:B-1----:R-:W-:-:S07]  /*00c0*/  IMAD R15, R15, UR4, RZ ;  /* 0x000000040f0f7c24 */ /* 0x002fce000f8e02ff */
.L_x_0:
[----:B---3--:R-:W-:-:S04]  /*00d0*/  IMAD.WIDE R2, R0, 0x4, R8 ;  /* 0x0000000400027825 */ /* 0x008fc800078e0208 */
[C---:B----4-:R-:W-:Y:S02]  /*00e0*/  IMAD.WIDE R4, R0.reuse, 0x4, R10 ;  /* 0x0000000400047825 */ /* 0x050fe400078e020a */
[----:B--2---:R-:W2:Y:S04]  /*00f0*/  LDG.E R2, desc[UR6][R2.64] ;  /* 0x0000000602027981 */ /* 0x004ea8000c1e1900 */
[----:B------:R-:W2:Y:S01]  /*0100*/  LDG.E R5, desc[UR6][R4.64] ;  /* 0x0000000604057981 */ /* 0x000ea2000c1e1900 */
[----:B01----:R-:W-:Y:S01]  /*0110*/  IMAD.WIDE R6, R0, 0x4, R12 ;  /* 0x0000000400067825 */ /* 0x003fe200078e020c */
[----:B------:R-:W-:-:S04]  /*0120*/  IADD3 R0, PT, PT, R15, R0, RZ ;  /* 0x000000000f007210 */ /* 0x000fc80007ffe0ff */
[----:B------:R-:W-:Y:S02]  /*0130*/  ISETP.GE.AND P0, PT, R0, 0x1f4, PT ;  /* 0x000001f40000780c */ /* 0x000fe40003f06270 */
[----:B--2---:R-:W-:-:S05]  /*0140*/  IADD3 R17, PT, PT, R2, R5, RZ ;  /* 0x0000000502117210 */ /* 0x004fca0007ffe0ff */
[----:B------:R1:W-:Y:S06]  /*0150*/  STG.E desc[UR6][R6.64], R17 ;  /* 0x0000001106007986 */ /* 0x0003ec000c101906 */
[----:B------:R-:W-:Y:S05]  /*0160*/  @!P0 BRA `(.L_x_0) ;  /* 0xfffffffc00d88947 */ /* 0x000fea000383ffff */
[----:B------:R-:W-:Y:S05]  /*0170*/  EXIT ;  /* 0x000000000000794d */ /* 0x000fea0003800000 */
.L_x_1:
[----:B------:R-:W-:-:S00]  /*0180*/  BRA `(.L_x_1) ;  /* 0xfffffffc00fc7947 */ /* 0x000fc0000383ffff */
[----:B------:R-:W-:-:S00]  /*0190*/  NOP ;  /* 0x0000000000007918 */ /* 0x000fc00000000000 */
        /* <DEDUP_REMOVED lines=14> */
.L_x_2:


//--------------------- .nv.shared.reserved.0     --------------------------
	.section	.nv.shared.reserved.0,"aw",@nobits
	.weak		__nv_reservedSMEM_offset_0_alias
	.size		__nv_reservedSMEM_offset_0_alias, 0, 64
	.other		__nv_reservedSMEM_offset_0_alias,@"STO_CUDA_RESERVED_SHARED STV_DEFAULT"
__nv_reservedSMEM_offset_0_alias:
	.zero		0
	.zero		64


//--------------------- .nv.constant0._Z6gpuAddPiS_S_ --------------------------
	.section	.nv.constant0._Z6gpuAddPiS_S_,"a",@progbits
	.sectionflags	@""
	.align	4
.nv.constant0._Z6gpuAddPiS_S_:
	.zero		920


//--------------------- SYMBOLS --------------------------

	.type		.nv.reservedSmem.offset0,@object
	.size		.nv.reservedSmem.offset0,0x4
